	.headerflags	@"EF_CUDA_TEXMODE_UNIFIED EF_CUDA_64BIT_ADDRESS EF_CUDA_ACCELERATORS EF_CUDA_SM90 EF_CUDA_VIRTUAL_SM(EF_CUDA_SM90)"
	.elftype	@"ET_EXEC"


//--------------------- .nv.info                  --------------------------
	.section	.nv.info,"",@"SHT_CUDA_INFO"
	.align	4


	//----- nvinfo : EIATTR_REGCOUNT
	.align		4
        /*0000*/ 	.byte	0x04, 0x2f
        /*0002*/ 	.short	(.L_1 - .L_0)
	.align		4
.L_0:
        /*0004*/ 	.word	index@(triton_poi_fused_convolution_relu_12)
        /*0008*/ 	.word	0x0000000c


	//----- nvinfo : EIATTR_MIN_STACK_SIZE
	.align		4
.L_1:
        /*000c*/ 	.byte	0x04, 0x12
        /*000e*/ 	.short	(.L_3 - .L_2)
	.align		4
.L_2:
        /*0010*/ 	.word	index@(triton_poi_fused_convolution_relu_12)
        /*0014*/ 	.word	0x00000000


	//----- nvinfo : EIATTR_FRAME_SIZE
	.align		4
.L_3:
        /*0018*/ 	.byte	0x04, 0x11
        /*001a*/ 	.short	(.L_5 - .L_4)
	.align		4
.L_4:
        /*001c*/ 	.word	index@(triton_poi_fused_convolution_relu_12)
        /*0020*/ 	.word	0x00000000


	//----- nvinfo : EIATTR_MIN_STACK_SIZE
	.align		4
.L_5:
        /*0024*/ 	.byte	0x04, 0x12
        /*0026*/ 	.short	(.L_7 - .L_6)
	.align		4
.L_6:
        /*0028*/ 	.word	index@(triton_poi_fused_convolution_relu_12)
        /*002c*/ 	.word	0x00000000
.L_7:


//--------------------- .nv.info.triton_poi_fused_convolution_relu_12 --------------------------
	.section	.nv.info.triton_poi_fused_convolution_relu_12,"",@"SHT_CUDA_INFO"
	.sectionflags	@""
	.align	4


	//----- nvinfo : EIATTR_CUDA_API_VERSION
	.align		4
        /*0000*/ 	.byte	0x04, 0x37
        /*0002*/ 	.short	(.L_9 - .L_8)
.L_8:
        /*0004*/ 	.word	0x0000007c


	//----- nvinfo : EIATTR_KPARAM_INFO
	.align		4
.L_9:
        /*0008*/ 	.byte	0x04, 0x17
        /*000a*/ 	.short	(.L_11 - .L_10)
.L_10:
        /*000c*/ 	.word	0x00000000
        /*0010*/ 	.short	0x0002
        /*0012*/ 	.short	0x0010
        /*0014*/ 	.byte	0x00, 0xf0, 0x11, 0x00


	//----- nvinfo : EIATTR_KPARAM_INFO
	.align		4
.L_11:
        /*0018*/ 	.byte	0x04, 0x17
        /*001a*/ 	.short	(.L_13 - .L_12)
.L_12:
        /*001c*/ 	.word	0x00000000
        /*0020*/ 	.short	0x0001
        /*0022*/ 	.short	0x0008
        /*0024*/ 	.byte	0x00, 0xf4, 0x21, 0x00


	//----- nvinfo : EIATTR_KPARAM_INFO
	.align		4
.L_13:
        /*0028*/ 	.byte	0x04, 0x17
        /*002a*/ 	.short	(.L_15 - .L_14)
.L_14:
        /*002c*/ 	.word	0x00000000
        /*0030*/ 	.short	0x0000
        /*0032*/ 	.short	0x0000
        /*0034*/ 	.byte	0x00, 0xf4, 0x21, 0x00


	//----- nvinfo : EIATTR_SPARSE_MMA_MASK
	.align		4
.L_15:
        /*0038*/ 	.byte	0x03, 0x50
        /*003a*/ 	.short	0x0000


	//----- nvinfo : EIATTR_MAXREG_COUNT
	.align		4
        /*003c*/ 	.byte	0x03, 0x1b
        /*003e*/ 	.short	0x00ff


	//----- nvinfo : EIATTR_EXIT_INSTR_OFFSETS
	.align		4
        /*0040*/ 	.byte	0x04, 0x1c
        /*0042*/ 	.short	(.L_17 - .L_16)


	//   ....[0]....
.L_16:
        /*0044*/ 	.word	0x000001c0


	//----- nvinfo : EIATTR_REQNTID
	.align		4
.L_17:
        /*0048*/ 	.byte	0x04, 0x10
        /*004a*/ 	.short	(.L_19 - .L_18)
.L_18:
        /*004c*/ 	.word	0x00000080
        /*0050*/ 	.word	0x00000001
        /*0054*/ 	.word	0x00000001


	//----- nvinfo : EIATTR_CBANK_PARAM_SIZE
	.align		4
.L_19:
        /*0058*/ 	.byte	0x03, 0x19
        /*005a*/ 	.short	0x0014


	//----- nvinfo : EIATTR_PARAM_CBANK
	.align		4
        /*005c*/ 	.byte	0x04, 0x0a
        /*005e*/ 	.short	(.L_21 - .L_20)
	.align		4
.L_20:
        /*0060*/ 	.word	index@(.nv.constant0.triton_poi_fused_convolution_relu_12)
        /*0064*/ 	.short	0x0210
        /*0066*/ 	.short	0x0014


	//----- nvinfo : EIATTR_SW_WAR
	.align		4
.L_21:
        /*0068*/ 	.byte	0x04, 0x36
        /*006a*/ 	.short	(.L_23 - .L_22)
.L_22:
        /*006c*/ 	.word	0x00000008
.L_23:


//--------------------- .nv.callgraph             --------------------------
	.section	.nv.callgraph,"",@"SHT_CUDA_CALLGRAPH"
	.align	4
	.sectionentsize	8
	.align		4
        /*0000*/ 	.word	0x00000000
	.align		4
        /*0004*/ 	.word	0xffffffff
	.align		4
        /*0008*/ 	.word	0x00000000
	.align		4
        /*000c*/ 	.word	0xfffffffe
	.align		4
        /*0010*/ 	.word	0x00000000
	.align		4
        /*0014*/ 	.word	0xfffffffd
	.align		4
        /*0018*/ 	.word	0x00000000
	.align		4
        /*001c*/ 	.word	0xfffffffc


//--------------------- .text.triton_poi_fused_convolution_relu_12 --------------------------
	.section	.text.triton_poi_fused_convolution_relu_12,"ax",@progbits
	.align	128
        .global         triton_poi_fused_convolution_relu_12
        .type           triton_poi_fused_convolution_relu_12,@function
        .size           triton_poi_fused_convolution_relu_12,(.L_x_1 - triton_poi_fused_convolution_relu_12)
        .other          triton_poi_fused_convolution_relu_12,@"STO_CUDA_ENTRY STV_DEFAULT"
triton_poi_fused_convolution_relu_12:
.text.triton_poi_fused_convolution_relu_12:
[----:B------:R-:W-:Y:S01]  /*0000*/  LDC R1, c[0x0][0x28] ;  /* 0x00000a00ff017b82 */ /* 0x000fe20000000800 */
[----:B------:R-:W1:Y:S07]  /*0010*/  S2R R0, SR_TID.X ;  /* 0x0000000000007919 */ /* 0x000e6e0000002100 */
[----:B------:R-:W2:Y:S01]  /*0020*/  LDC.64 R4, c[0x0][0x218] ;  /* 0x00008600ff047b82 */ /* 0x000ea20000000a00 */
[----:B------:R-:W-:Y:S01]  /*0030*/  ULDC.64 UR4, c[0x0][0x208] ;  /* 0x0000820000047ab9 */ /* 0x000fe20000000a00 */
[----:B------:R-:W3:Y:S06]  /*0040*/  S2R R7, SR_CTAID.X ;  /* 0x0000000000077919 */ /* 0x000eec0000002500 */
[----:B------:R-:W4:Y:S01]  /*0050*/  LDC.64 R2, c[0x0][0x210] ;  /* 0x00008400ff027b82 */ /* 0x000f220000000a00 */
[----:B-1----:R-:W-:Y:S01]  /*0060*/  IMAD.SHL.U32 R0, R0, 0x2, RZ ;  /* 0x0000000200007824 */ /* 0x002fe200078e00ff */
[----:B---3--:R-:W-:-:S04]  /*0070*/  SHF.R.S32.HI R6, RZ, 0x17, R7 ;  /* 0x00000017ff067819 */ /* 0x008fc80000011407 */
[----:B------:R-:W-:Y:S02]  /*0080*/  LOP3.LUT R0, R0, 0xfe, RZ, 0xc0, !PT ;  /* 0x000000fe00007812 */ /* 0x000fe400078ec0ff */
[----:B------:R-:W-:-:S03]  /*0090*/  SGXT R6, R6, 0x1 ;  /* 0x000000010606781a */ /* 0x000fc60000000200 */
[----:B------:R-:W-:-:S04]  /*00a0*/  IMAD R7, R7, 0x100, R0 ;  /* 0x0000010007077824 */ /* 0x000fc800078e0200 */
[----:B----4-:R-:W-:Y:S01]  /*00b0*/  IMAD.WIDE R2, R7, 0x4, R2 ;  /* 0x0000000407027825 */ /* 0x010fe200078e0202 */
[----:B------:R-:W-:-:S04]  /*00c0*/  LEA.HI R6, R6, R7, RZ, 0x2 ;  /* 0x0000000706067211 */ /* 0x000fc800078f10ff */
[--C-:B------:R-:W-:Y:S02]  /*00d0*/  SHF.R.S32.HI R0, RZ, 0x2, R6.reuse ;  /* 0x00000002ff007819 */ /* 0x100fe40000011406 */
[----:B------:R-:W-:Y:S02]  /*00e0*/  SHF.R.S32.HI R9, RZ, 0x1f, R6 ;  /* 0x0000001fff097819 */ /* 0x000fe40000011406 */
[----:B------:R-:W3:Y:S02]  /*00f0*/  LDG.E.64 R6, desc[UR4][R2.64] ;  /* 0x0000000402067981 */ /* 0x000ee4000c1e1b00 */
[----:B------:R-:W-:-:S04]  /*0100*/  LEA.HI R9, R9, R0, RZ, 0x9 ;  /* 0x0000000009097211 */ /* 0x000fc800078f48ff */
[----:B------:R-:W-:-:S05]  /*0110*/  LOP3.LUT R9, R9, 0xfffffe00, RZ, 0xc0, !PT ;  /* 0xfffffe0009097812 */ /* 0x000fca00078ec0ff */
[----:B------:R-:W-:-:S04]  /*0120*/  IMAD.IADD R9, R0, 0x1, -R9 ;  /* 0x0000000100097824 */ /* 0x000fc800078e0a09 */
[----:B--2---:R-:W-:-:S06]  /*0130*/  IMAD.WIDE R4, R9, 0x4, R4 ;  /* 0x0000000409047825 */ /* 0x004fcc00078e0204 */
[----:B------:R-:W3:Y:S02]  /*0140*/  LDG.E.EL R4, desc[UR4][R4.64] ;  /* 0x0000000404047981 */ /* 0x000ee4000c2e1900 */
[CC--:B---3--:R-:W-:Y:S01]  /*0150*/  FSETP.GEU.AND P0, PT, R6.reuse, -R4.reuse, PT ;  /* 0x800000040600720b */ /* 0x0c8fe20003f0e000 */
[--C-:B------:R-:W-:Y:S01]  /*0160*/  FADD R6, R6, R4.reuse ;  /* 0x0000000406067221 */ /* 0x100fe20000000000 */
[C---:B------:R-:W-:Y:S01]  /*0170*/  FADD R0, R7.reuse, R4 ;  /* 0x0000000407007221 */ /* 0x040fe20000000000 */
[----:B------:R-:W-:-:S03]  /*0180*/  FSETP.GEU.AND P1, PT, R7, -R4, PT ;  /* 0x800000040700720b */ /* 0x000fc60003f2e000 */
[----:B------:R-:W-:Y:S02]  /*0190*/  FSEL R6, R6, RZ, P0 ;  /* 0x000000ff06067208 */ /* 0x000fe40000000000 */
[----:B------:R-:W-:-:S05]  /*01a0*/  FSEL R7, R0, RZ, P1 ;  /* 0x000000ff00077208 */ /* 0x000fca0000800000 */
[----:B------:R-:W-:Y:S01]  /*01b0*/  STG.E.64 desc[UR4][R2.64], R6 ;  /* 0x0000000602007986 */ /* 0x000fe2000c101b04 */
[----:B------:R-:W-:Y:S05]  /*01c0*/  EXIT ;  /* 0x000000000000794d */ /* 0x000fea0003800000 */
.L_x_0:
[----:B------:R-:W-:-:S00]  /*01d0*/  BRA `(.L_x_0) ;  /* 0xfffffffc00fc7947 */ /* 0x000fc0000383ffff */
[----:B------:R-:W-:-:S00]  /*01e0*/  NOP ;  /* 0x0000000000007918 */ /* 0x000fc00000000000 */
        /* <DEDUP_REMOVED lines=9> */
.L_x_1:


//--------------------- .nv.constant0.triton_poi_fused_convolution_relu_12 --------------------------
	.section	.nv.constant0.triton_poi_fused_convolution_relu_12,"a",@progbits
	.sectionflags	@""
	.align	4
.nv.constant0.triton_poi_fused_convolution_relu_12:
	.zero		548
